	.headerflags	@"EF_CUDA_TEXMODE_UNIFIED EF_CUDA_64BIT_ADDRESS EF_CUDA_ACCELERATORS EF_CUDA_SM90 EF_CUDA_VIRTUAL_SM(EF_CUDA_SM90)"
	.elftype	@"ET_EXEC"


//--------------------- .nv.info                  --------------------------
	.section	.nv.info,"",@"SHT_CUDA_INFO"
	.align	4


	//----- nvinfo : EIATTR_REGCOUNT
	.align		4
        /*0000*/ 	.byte	0x04, 0x2f
        /*0002*/ 	.short	(.L_1 - .L_0)
	.align		4
.L_0:
        /*0004*/ 	.word	index@(triton_poi_fused_clone_0)
        /*0008*/ 	.word	0x00000012


	//----- nvinfo : EIATTR_MIN_STACK_SIZE
	.align		4
.L_1:
        /*000c*/ 	.byte	0x04, 0x12
        /*000e*/ 	.short	(.L_3 - .L_2)
	.align		4
.L_2:
        /*0010*/ 	.word	index@(triton_poi_fused_clone_0)
        /*0014*/ 	.word	0x00000000


	//----- nvinfo : EIATTR_FRAME_SIZE
	.align		4
.L_3:
        /*0018*/ 	.byte	0x04, 0x11
        /*001a*/ 	.short	(.L_5 - .L_4)
	.align		4
.L_4:
        /*001c*/ 	.word	index@(triton_poi_fused_clone_0)
        /*0020*/ 	.word	0x00000000


	//----- nvinfo : EIATTR_MIN_STACK_SIZE
	.align		4
.L_5:
        /*0024*/ 	.byte	0x04, 0x12
        /*0026*/ 	.short	(.L_7 - .L_6)
	.align		4
.L_6:
        /*0028*/ 	.word	index@(triton_poi_fused_clone_0)
        /*002c*/ 	.word	0x00000000
.L_7:


//--------------------- .nv.info.triton_poi_fused_clone_0 --------------------------
	.section	.nv.info.triton_poi_fused_clone_0,"",@"SHT_CUDA_INFO"
	.sectionflags	@""
	.align	4


	//----- nvinfo : EIATTR_CUDA_API_VERSION
	.align		4
        /*0000*/ 	.byte	0x04, 0x37
        /*0002*/ 	.short	(.L_9 - .L_8)
.L_8:
        /*0004*/ 	.word	0x0000007c


	//----- nvinfo : EIATTR_KPARAM_INFO
	.align		4
.L_9:
        /*0008*/ 	.byte	0x04, 0x17
        /*000a*/ 	.short	(.L_11 - .L_10)
.L_10:
        /*000c*/ 	.word	0x00000000
        /*0010*/ 	.short	0x0003
        /*0012*/ 	.short	0x0018
        /*0014*/ 	.byte	0x00, 0xf0, 0x11, 0x00


	//----- nvinfo : EIATTR_KPARAM_INFO
	.align		4
.L_11:
        /*0018*/ 	.byte	0x04, 0x17
        /*001a*/ 	.short	(.L_13 - .L_12)
.L_12:
        /*001c*/ 	.word	0x00000000
        /*0020*/ 	.short	0x0002
        /*0022*/ 	.short	0x0010
        /*0024*/ 	.byte	0x00, 0xf4, 0x21, 0x00


	//----- nvinfo : EIATTR_KPARAM_INFO
	.align		4
.L_13:
        /*0028*/ 	.byte	0x04, 0x17
        /*002a*/ 	.short	(.L_15 - .L_14)
.L_14:
        /*002c*/ 	.word	0x00000000
        /*0030*/ 	.short	0x0001
        /*0032*/ 	.short	0x0008
        /*0034*/ 	.byte	0x00, 0xf4, 0x21, 0x00


	//----- nvinfo : EIATTR_KPARAM_INFO
	.align		4
.L_15:
        /*0038*/ 	.byte	0x04, 0x17
        /*003a*/ 	.short	(.L_17 - .L_16)
.L_16:
        /*003c*/ 	.word	0x00000000
        /*0040*/ 	.short	0x0000
        /*0042*/ 	.short	0x0000
        /*0044*/ 	.byte	0x00, 0xf4, 0x21, 0x00


	//----- nvinfo : EIATTR_SPARSE_MMA_MASK
	.align		4
.L_17:
        /*0048*/ 	.byte	0x03, 0x50
        /*004a*/ 	.short	0x0000


	//----- nvinfo : EIATTR_MAXREG_COUNT
	.align		4
        /*004c*/ 	.byte	0x03, 0x1b
        /*004e*/ 	.short	0x00ff


	//----- nvinfo : EIATTR_EXIT_INSTR_OFFSETS
	.align		4
        /*0050*/ 	.byte	0x04, 0x1c
        /*0052*/ 	.short	(.L_19 - .L_18)


	//   ....[0]....
.L_18:
        /*0054*/ 	.word	0x000002e0


	//   ....[1]....
        /*0058*/ 	.word	0x00000300


	//----- nvinfo : EIATTR_REQNTID
	.align		4
.L_19:
        /*005c*/ 	.byte	0x04, 0x10
        /*005e*/ 	.short	(.L_21 - .L_20)
.L_20:
        /*0060*/ 	.word	0x00000020
        /*0064*/ 	.word	0x00000001
        /*0068*/ 	.word	0x00000001


	//----- nvinfo : EIATTR_CBANK_PARAM_SIZE
	.align		4
.L_21:
        /*006c*/ 	.byte	0x03, 0x19
        /*006e*/ 	.short	0x001c


	//----- nvinfo : EIATTR_PARAM_CBANK
	.align		4
        /*0070*/ 	.byte	0x04, 0x0a
        /*0072*/ 	.short	(.L_23 - .L_22)
	.align		4
.L_22:
        /*0074*/ 	.word	index@(.nv.constant0.triton_poi_fused_clone_0)
        /*0078*/ 	.short	0x0210
        /*007a*/ 	.short	0x001c


	//----- nvinfo : EIATTR_SW_WAR
	.align		4
.L_23:
        /*007c*/ 	.byte	0x04, 0x36
        /*007e*/ 	.short	(.L_25 - .L_24)
.L_24:
        /*0080*/ 	.word	0x00000008
.L_25:


//--------------------- .nv.callgraph             --------------------------
	.section	.nv.callgraph,"",@"SHT_CUDA_CALLGRAPH"
	.align	4
	.sectionentsize	8
	.align		4
        /*0000*/ 	.word	0x00000000
	.align		4
        /*0004*/ 	.word	0xffffffff
	.align		4
        /*0008*/ 	.word	0x00000000
	.align		4
        /*000c*/ 	.word	0xfffffffe
	.align		4
        /*0010*/ 	.word	0x00000000
	.align		4
        /*0014*/ 	.word	0xfffffffd
	.align		4
        /*0018*/ 	.word	0x00000000
	.align		4
        /*001c*/ 	.word	0xfffffffc


//--------------------- .text.triton_poi_fused_clone_0 --------------------------
	.section	.text.triton_poi_fused_clone_0,"ax",@progbits
	.align	128
        .global         triton_poi_fused_clone_0
        .type           triton_poi_fused_clone_0,@function
        .size           triton_poi_fused_clone_0,(.L_x_1 - triton_poi_fused_clone_0)
        .other          triton_poi_fused_clone_0,@"STO_CUDA_ENTRY STV_DEFAULT"
triton_poi_fused_clone_0:
.text.triton_poi_fused_clone_0:
[----:B------:R-:W0:Y:S02]  /*0000*/  LDC R1, c[0x0][0x28] ;  /* 0x00000a00ff017b82 */ /* 0x000e240000000800 */
[----:B------:R-:W1:Y:S01]  /*0010*/  S2R R3, SR_TID.X ;  /* 0x0000000000037919 */ /* 0x000e620000002100 */
[----:B------:R-:W2:Y:S01]  /*0020*/  LDC.64 R6, c[0x0][0x218] ;  /* 0x00008600ff067b82 */ /* 0x000ea20000000a00 */
[----:B------:R-:W-:Y:S01]  /*0030*/  ULDC.64 UR4, c[0x0][0x208] ;  /* 0x0000820000047ab9 */ /* 0x000fe20000000a00 */
[----:B------:R-:W3:Y:S01]  /*0040*/  S2R R4, SR_CTAID.X ;  /* 0x0000000000047919 */ /* 0x000ee20000002500 */
[----:B-1----:R-:W-:Y:S02]  /*0050*/  IMAD.SHL.U32 R3, R3, 0x2, RZ ;  /* 0x0000000203037824 */ /* 0x002fe400078e00ff */
[----:B---3--:R-:W-:Y:S01]  /*0060*/  IMAD.SHL.U32 R0, R4, 0x40, RZ ;  /* 0x0000004004007824 */ /* 0x008fe200078e00ff */
[----:B------:R-:W-:Y:S02]  /*0070*/  SHF.R.S32.HI R10, RZ, 0x19, R4 ;  /* 0x00000019ff0a7819 */ /* 0x000fe40000011404 */
[----:B------:R-:W1:Y:S02]  /*0080*/  LDC.64 R4, c[0x0][0x210] ;  /* 0x00008400ff047b82 */ /* 0x000e640000000a00 */
[----:B------:R-:W-:-:S02]  /*0090*/  LOP3.LUT R11, R0, 0x3e, R3, 0xf8, !PT ;  /* 0x0000003e000b7812 */ /* 0x000fc400078ef803 */
[----:B------:R-:W-:Y:S02]  /*00a0*/  LOP3.LUT R0, R0, 0x2, R3, 0xf8, !PT ;  /* 0x0000000200007812 */ /* 0x000fe400078ef803 */
[----:B------:R-:W-:Y:S02]  /*00b0*/  SHF.R.S32.HI R2, RZ, 0x1f, R11 ;  /* 0x0000001fff027819 */ /* 0x000fe4000001140b */
[----:B------:R-:W-:Y:S02]  /*00c0*/  SGXT R3, R10, 0x1 ;  /* 0x000000010a03781a */ /* 0x000fe40000000200 */
[----:B------:R-:W-:Y:S02]  /*00d0*/  LEA.HI R2, R2, R11, RZ, 0x2 ;  /* 0x0000000b02027211 */ /* 0x000fe400078f10ff */
[----:B------:R-:W-:Y:S02]  /*00e0*/  LOP3.LUT R0, R0, 0x1, RZ, 0xfc, !PT ;  /* 0x0000000100007812 */ /* 0x000fe400078efcff */
[----:B------:R-:W-:-:S02]  /*00f0*/  SHF.R.S32.HI R8, RZ, 0x2, R2 ;  /* 0x00000002ff087819 */ /* 0x000fc40000011402 */
[C---:B------:R-:W-:Y:S02]  /*0100*/  LEA.HI R10, R3.reuse, R11, RZ, 0x4 ;  /* 0x0000000b030a7211 */ /* 0x040fe400078f20ff */
[----:B------:R-:W-:Y:S02]  /*0110*/  LEA.HI R9, R8, R8, RZ, 0x2 ;  /* 0x0000000808097211 */ /* 0x000fe400078f10ff */
[----:B------:R-:W-:Y:S02]  /*0120*/  LEA.HI R3, R3, R0, RZ, 0x2 ;  /* 0x0000000003037211 */ /* 0x000fe400078f10ff */
[----:B------:R-:W-:Y:S02]  /*0130*/  LOP3.LUT R9, R9, 0xfffffffc, RZ, 0xc0, !PT ;  /* 0xfffffffc09097812 */ /* 0x000fe400078ec0ff */
[----:B------:R-:W-:Y:S02]  /*0140*/  SHF.R.S32.HI R10, RZ, 0x4, R10 ;  /* 0x00000004ff0a7819 */ /* 0x000fe4000001140a */
[----:B------:R-:W-:Y:S01]  /*0150*/  LOP3.LUT R2, R2, 0xfffffffc, RZ, 0xc0, !PT ;  /* 0xfffffffc02027812 */ /* 0x000fe200078ec0ff */
[----:B------:R-:W-:Y:S01]  /*0160*/  IMAD.IADD R9, R8, 0x1, -R9 ;  /* 0x0000000108097824 */ /* 0x000fe200078e0a09 */
[----:B------:R-:W-:-:S02]  /*0170*/  LOP3.LUT R3, R3, 0xffffffc4, RZ, 0xc0, !PT ;  /* 0xffffffc403037812 */ /* 0x000fc400078ec0ff */
[----:B------:R-:W-:Y:S01]  /*0180*/  ISETP.GE.AND P0, PT, R11, 0x40, PT ;  /* 0x000000400b00780c */ /* 0x000fe20003f06270 */
[----:B------:R-:W-:Y:S01]  /*0190*/  IMAD R9, R9, 0x3, RZ ;  /* 0x0000000309097824 */ /* 0x000fe200078e02ff */
[----:B------:R-:W-:Y:S01]  /*01a0*/  IADD3 R3, R0, -R3, RZ ;  /* 0x8000000300037210 */ /* 0x000fe20007ffe0ff */
[----:B------:R-:W-:Y:S02]  /*01b0*/  IMAD.IADD R2, R11, 0x1, -R2 ;  /* 0x000000010b027824 */ /* 0x000fe400078e0a02 */
[----:B------:R-:W-:Y:S02]  /*01c0*/  IMAD R10, R10, 0x30, R9 ;  /* 0x000000300a0a7824 */ /* 0x000fe400078e0209 */
[----:B------:R-:W-:Y:S02]  /*01d0*/  IMAD.MOV.U32 R0, RZ, RZ, RZ ;  /* 0x000000ffff007224 */ /* 0x000fe400078e00ff */
[--C-:B------:R-:W-:Y:S02]  /*01e0*/  IMAD R13, R2, 0xc, R10.reuse ;  /* 0x0000000c020d7824 */ /* 0x100fe400078e020a */
[----:B------:R-:W-:Y:S01]  /*01f0*/  IMAD R15, R3, 0xc, R10 ;  /* 0x0000000c030f7824 */ /* 0x000fe200078e020a */
[----:B------:R-:W-:Y:S01]  /*0200*/  MOV R10, RZ ;  /* 0x000000ff000a7202 */ /* 0x000fe20000000f00 */
[----:B-1----:R-:W-:-:S04]  /*0210*/  IMAD.WIDE R2, R13, 0x4, R4 ;  /* 0x000000040d027825 */ /* 0x002fc800078e0204 */
[----:B------:R-:W-:Y:S01]  /*0220*/  IMAD.WIDE R4, R15, 0x4, R4 ;  /* 0x000000040f047825 */ /* 0x000fe200078e0204 */
[----:B------:R-:W-:Y:S01]  /*0230*/  HFMA2.MMA R15, -RZ, RZ, 0, 0 ;  /* 0x00000000ff0f7435 */ /* 0x000fe200000001ff */
[----:B------:R-:W3:Y:S02]  /*0240*/  @!P0 LDG.E.EL R0, desc[UR4][R2.64] ;  /* 0x0000000402008981 */ /* 0x000ee4000c2e1900 */
[----:B------:R-:W-:Y:S02]  /*0250*/  IMAD.MOV.U32 R13, RZ, RZ, RZ ;  /* 0x000000ffff0d7224 */ /* 0x000fe400078e00ff */
[----:B--2---:R-:W-:Y:S01]  /*0260*/  IMAD.WIDE R6, R9, 0x4, R6 ;  /* 0x0000000409067825 */ /* 0x004fe200078e0206 */
[----:B------:R-:W2:Y:S01]  /*0270*/  @!P0 LDG.E.EL R10, desc[UR4][R4.64] ;  /* 0x00000004040a8981 */ /* 0x000ea2000c2e1900 */
[----:B------:R-:W1:Y:S03]  /*0280*/  LDC.64 R8, c[0x0][0x220] ;  /* 0x00008800ff087b82 */ /* 0x000e660000000a00 */
[----:B------:R-:W3:Y:S04]  /*0290*/  @!P0 LDG.E.EL R13, desc[UR4][R6.64] ;  /* 0x00000004060d8981 */ /* 0x000ee8000c2e1900 */
[----:B------:R-:W2:Y:S01]  /*02a0*/  @!P0 LDG.E.EL R15, desc[UR4][R6.64] ;  /* 0x00000004060f8981 */ /* 0x000ea2000c2e1900 */
[----:B-1----:R-:W-:-:S04]  /*02b0*/  IMAD.WIDE R8, R11, 0x4, R8 ;  /* 0x000000040b087825 */ /* 0x002fc800078e0208 */
[----:B---3--:R-:W-:Y:S01]  /*02c0*/  FADD R14, R13, R0 ;  /* 0x000000000d0e7221 */ /* 0x008fe20000000000 */
[----:B--2---:R-:W-:Y:S01]  /*02d0*/  FADD R15, R15, R10 ;  /* 0x0000000a0f0f7221 */ /* 0x004fe20000000000 */
[----:B------:R-:W-:Y:S06]  /*02e0*/  @P0 EXIT ;  /* 0x000000000000094d */ /* 0x000fec0003800000 */
[----:B------:R-:W-:Y:S01]  /*02f0*/  STG.E.64 desc[UR4][R8.64], R14 ;  /* 0x0000000e08007986 */ /* 0x000fe2000c101b04 */
[----:B------:R-:W-:Y:S05]  /*0300*/  EXIT ;  /* 0x000000000000794d */ /* 0x000fea0003800000 */
.L_x_0:
[----:B------:R-:W-:-:S00]  /*0310*/  BRA `(.L_x_0) ;  /* 0xfffffffc00fc7947 */ /* 0x000fc0000383ffff */
[----:B------:R-:W-:-:S00]  /*0320*/  NOP ;  /* 0x0000000000007918 */ /* 0x000fc00000000000 */
        /* <DEDUP_REMOVED lines=13> */
.L_x_1:


//--------------------- .nv.constant0.triton_poi_fused_clone_0 --------------------------
	.section	.nv.constant0.triton_poi_fused_clone_0,"a",@progbits
	.sectionflags	@""
	.align	4
.nv.constant0.triton_poi_fused_clone_0:
	.zero		556
